//
// Generated by NVIDIA NVVM Compiler
//
// Compiler Build ID: CL-36424714
// Cuda compilation tools, release 13.0, V13.0.88
// Based on NVVM 20.0.0
//

.version 9.0
.target sm_100
.address_size 64

	// .globl	_Z11sgemm_naiveiiiPfS_S_ff

.visible .entry _Z11sgemm_naiveiiiPfS_S_ff(
	.param .u32 _Z11sgemm_naiveiiiPfS_S_ff_param_0,
	.param .u32 _Z11sgemm_naiveiiiPfS_S_ff_param_1,
	.param .u32 _Z11sgemm_naiveiiiPfS_S_ff_param_2,
	.param .u64 .ptr .align 1 _Z11sgemm_naiveiiiPfS_S_ff_param_3,
	.param .u64 .ptr .align 1 _Z11sgemm_naiveiiiPfS_S_ff_param_4,
	.param .u64 .ptr .align 1 _Z11sgemm_naiveiiiPfS_S_ff_param_5,
	.param .f32 _Z11sgemm_naiveiiiPfS_S_ff_param_6,
	.param .f32 _Z11sgemm_naiveiiiPfS_S_ff_param_7
)
{
	.reg .pred 	%p<13>;
	.reg .b32 	%r<46>;
	.reg .b32 	%f<71>;
	.reg .b64 	%rd<40>;

	ld.param.u32 	%r22, [_Z11sgemm_naiveiiiPfS_S_ff_param_0];
	ld.param.u32 	%r20, [_Z11sgemm_naiveiiiPfS_S_ff_param_1];
	ld.param.u32 	%r23, [_Z11sgemm_naiveiiiPfS_S_ff_param_2];
	ld.param.u64 	%rd5, [_Z11sgemm_naiveiiiPfS_S_ff_param_3];
	ld.param.u64 	%rd6, [_Z11sgemm_naiveiiiPfS_S_ff_param_4];
	ld.param.u64 	%rd4, [_Z11sgemm_naiveiiiPfS_S_ff_param_5];
	ld.param.f32 	%f13, [_Z11sgemm_naiveiiiPfS_S_ff_param_6];
	ld.param.f32 	%f14, [_Z11sgemm_naiveiiiPfS_S_ff_param_7];
	cvta.to.global.u64 	%rd1, %rd6;
	cvta.to.global.u64 	%rd2, %rd5;
	mov.u32 	%r24, %tid.x;
	mov.u32 	%r25, %ntid.x;
	mov.u32 	%r26, %ctaid.x;
	mad.lo.s32 	%r1, %r25, %r26, %r24;
	mov.u32 	%r27, %tid.y;
	mov.u32 	%r28, %ntid.y;
	mov.u32 	%r29, %ctaid.y;
	mad.lo.s32 	%r30, %r28, %r29, %r27;
	setp.gt.s32 	%p1, %r1, %r22;
	setp.gt.s32 	%p2, %r30, %r23;
	or.pred  	%p3, %p1, %p2;
	@%p3 bra 	$L__BB0_14;
	setp.lt.s32 	%p4, %r20, 1;
	mov.f32 	%f70, 0f00000000;
	@%p4 bra 	$L__BB0_13;
	mul.lo.s32 	%r3, %r20, %r1;
	and.b32  	%r4, %r20, 7;
	setp.lt.u32 	%p5, %r20, 8;
	mov.f32 	%f70, 0f00000000;
	mov.b32 	%r44, 0;
	@%p5 bra 	$L__BB0_5;
	and.b32  	%r44, %r20, 2147483640;
	neg.s32 	%r42, %r44;
	shl.b32 	%r7, %r23, 3;
	add.s64 	%rd3, %rd2, 16;
	mov.f32 	%f70, 0f00000000;
	mul.wide.s32 	%rd11, %r23, 4;
	mov.u32 	%r40, %r3;
	mov.u32 	%r41, %r30;
$L__BB0_4:
	.pragma "nounroll";
	mul.wide.s32 	%rd7, %r40, 4;
	add.s64 	%rd8, %rd3, %rd7;
	ld.global.f32 	%f19, [%rd8+-16];
	mul.wide.s32 	%rd9, %r41, 4;
	add.s64 	%rd10, %rd1, %rd9;
	ld.global.f32 	%f20, [%rd10];
	fma.rn.f32 	%f21, %f19, %f20, %f70;
	ld.global.f32 	%f22, [%rd8+-12];
	add.s64 	%rd12, %rd10, %rd11;
	ld.global.f32 	%f23, [%rd12];
	fma.rn.f32 	%f24, %f22, %f23, %f21;
	ld.global.f32 	%f25, [%rd8+-8];
	add.s64 	%rd13, %rd12, %rd11;
	ld.global.f32 	%f26, [%rd13];
	fma.rn.f32 	%f27, %f25, %f26, %f24;
	ld.global.f32 	%f28, [%rd8+-4];
	add.s64 	%rd14, %rd13, %rd11;
	ld.global.f32 	%f29, [%rd14];
	fma.rn.f32 	%f30, %f28, %f29, %f27;
	ld.global.f32 	%f31, [%rd8];
	add.s64 	%rd15, %rd14, %rd11;
	ld.global.f32 	%f32, [%rd15];
	fma.rn.f32 	%f33, %f31, %f32, %f30;
	ld.global.f32 	%f34, [%rd8+4];
	add.s64 	%rd16, %rd15, %rd11;
	ld.global.f32 	%f35, [%rd16];
	fma.rn.f32 	%f36, %f34, %f35, %f33;
	ld.global.f32 	%f37, [%rd8+8];
	add.s64 	%rd17, %rd16, %rd11;
	ld.global.f32 	%f38, [%rd17];
	fma.rn.f32 	%f39, %f37, %f38, %f36;
	ld.global.f32 	%f40, [%rd8+12];
	add.s64 	%rd18, %rd17, %rd11;
	ld.global.f32 	%f41, [%rd18];
	fma.rn.f32 	%f70, %f40, %f41, %f39;
	add.s32 	%r42, %r42, 8;
	add.s32 	%r41, %r41, %r7;
	add.s32 	%r40, %r40, 8;
	setp.ne.s32 	%p6, %r42, 0;
	@%p6 bra 	$L__BB0_4;
$L__BB0_5:
	setp.eq.s32 	%p7, %r4, 0;
	@%p7 bra 	$L__BB0_13;
	and.b32  	%r15, %r20, 3;
	setp.lt.u32 	%p8, %r4, 4;
	@%p8 bra 	$L__BB0_8;
	add.s32 	%r32, %r44, %r3;
	mul.wide.s32 	%rd19, %r32, 4;
	add.s64 	%rd20, %rd2, %rd19;
	ld.global.f32 	%f43, [%rd20];
	mad.lo.s32 	%r33, %r44, %r23, %r30;
	mul.wide.s32 	%rd21, %r33, 4;
	add.s64 	%rd22, %rd1, %rd21;
	ld.global.f32 	%f44, [%rd22];
	fma.rn.f32 	%f45, %f43, %f44, %f70;
	ld.global.f32 	%f46, [%rd20+4];
	mul.wide.s32 	%rd23, %r23, 4;
	add.s64 	%rd24, %rd22, %rd23;
	ld.global.f32 	%f47, [%rd24];
	fma.rn.f32 	%f48, %f46, %f47, %f45;
	ld.global.f32 	%f49, [%rd20+8];
	add.s64 	%rd25, %rd24, %rd23;
	ld.global.f32 	%f50, [%rd25];
	fma.rn.f32 	%f51, %f49, %f50, %f48;
	ld.global.f32 	%f52, [%rd20+12];
	add.s64 	%rd26, %rd25, %rd23;
	ld.global.f32 	%f53, [%rd26];
	fma.rn.f32 	%f70, %f52, %f53, %f51;
	add.s32 	%r44, %r44, 4;
$L__BB0_8:
	setp.eq.s32 	%p9, %r15, 0;
	@%p9 bra 	$L__BB0_13;
	setp.eq.s32 	%p10, %r15, 1;
	@%p10 bra 	$L__BB0_11;
	add.s32 	%r34, %r44, %r3;
	mul.wide.s32 	%rd27, %r34, 4;
	add.s64 	%rd28, %rd2, %rd27;
	ld.global.f32 	%f55, [%rd28];
	mad.lo.s32 	%r35, %r44, %r23, %r30;
	mul.wide.s32 	%rd29, %r35, 4;
	add.s64 	%rd30, %rd1, %rd29;
	ld.global.f32 	%f56, [%rd30];
	fma.rn.f32 	%f57, %f55, %f56, %f70;
	ld.global.f32 	%f58, [%rd28+4];
	mul.wide.s32 	%rd31, %r23, 4;
	add.s64 	%rd32, %rd30, %rd31;
	ld.global.f32 	%f59, [%rd32];
	fma.rn.f32 	%f70, %f58, %f59, %f57;
	add.s32 	%r44, %r44, 2;
$L__BB0_11:
	and.b32  	%r36, %r20, 1;
	setp.eq.b32 	%p11, %r36, 1;
	not.pred 	%p12, %p11;
	@%p12 bra 	$L__BB0_13;
	add.s32 	%r37, %r44, %r3;
	mul.wide.s32 	%rd33, %r37, 4;
	add.s64 	%rd34, %rd2, %rd33;
	ld.global.f32 	%f60, [%rd34];
	mad.lo.s32 	%r38, %r44, %r23, %r30;
	mul.wide.s32 	%rd35, %r38, 4;
	add.s64 	%rd36, %rd1, %rd35;
	ld.global.f32 	%f61, [%rd36];
	fma.rn.f32 	%f70, %f60, %f61, %f70;
$L__BB0_13:
	fma.rn.f32 	%f62, %f13, %f70, %f14;
	mad.lo.s32 	%r39, %r23, %r1, %r30;
	cvta.to.global.u64 	%rd37, %rd4;
	mul.wide.s32 	%rd38, %r39, 4;
	add.s64 	%rd39, %rd37, %rd38;
	st.global.f32 	[%rd39], %f62;
$L__BB0_14:
	ret;

}


// ===== COMPILED SASS (sm_100) =====

	.target	sm_100

	.elftype	@"ET_EXEC"


//--------------------- .note.nv.tkinfo           --------------------------
	.section	.note.nv.tkinfo,"",@"SHT_NOTE"
	.sectionflags	@"SHF_NOTE_NV_TKINFO"
	.tkinfo
        /*0018*/ 	.word	0x00000002
        /*0030*/ 	.string	""
        /*0030*/ 	.string	"ptxas"
        /*0030*/ 	.string	"Cuda compilation tools, release 13.0, V13.0.88"
        /*0030*/ 	.string	"Build cuda_13.0.r13.0/compiler.36424714_0"
        /*0030*/ 	.string	"-arch sm_100 -m 64 "



//--------------------- .note.nv.cuinfo           --------------------------
	.section	.note.nv.cuinfo,"",@"SHT_NOTE"
	.sectionflags	@"SHF_NOTE_NV_CUINFO"
        /*0018*/ 	.short	0x0002
        /*001a*/ 	.short	0x0064
        /*001c*/ 	.short	0x0082
	.zero		2


//--------------------- .nv.info                  --------------------------
	.section	.nv.info,"",@"SHT_CUDA_INFO"
	.align	4


	//----- nvinfo : EIATTR_REGCOUNT
	.align		4
        /*0000*/ 	.byte	0x04, 0x2f
        /*0002*/ 	.short	(.L_1 - .L_0)
	.align		4
.L_0:
        /*0004*/ 	.word	index@(_Z11sgemm_naiveiiiPfS_S_ff)
        /*0008*/ 	.word	0x00000020


	//----- nvinfo : EIATTR_FRAME_SIZE
	.align		4
.L_1:
        /*000c*/ 	.byte	0x04, 0x11
        /*000e*/ 	.short	(.L_3 - .L_2)
	.align		4
.L_2:
        /*0010*/ 	.word	index@(_Z11sgemm_naiveiiiPfS_S_ff)
        /*0014*/ 	.word	0x00000000


	//----- nvinfo : EIATTR_MIN_STACK_SIZE
	.align		4
.L_3:
        /*0018*/ 	.byte	0x04, 0x12
        /*001a*/ 	.short	(.L_5 - .L_4)
	.align		4
.L_4:
        /*001c*/ 	.word	index@(_Z11sgemm_naiveiiiPfS_S_ff)
        /*0020*/ 	.word	0x00000000
.L_5:


//--------------------- .nv.compat                --------------------------
	.section	.nv.compat,"",@"SHT_CUDA_COMPAT_INFO"
	.align	4
        /*0000*/ 	.byte	0x02, 0x09, 0x00, 0x00, 0x02, 0x02, 0x01, 0x00, 0x02, 0x05, 0x05, 0x00, 0x03, 0x07, 0x01, 0x01
        /*0010*/ 	.byte	0x02, 0x03, 0x00, 0x00, 0x02, 0x06, 0x01, 0x00, 0x04, 0x0b, 0x08, 0x00, 0x09, 0x00, 0x00, 0x00
        /*0020*/ 	.byte	0x00, 0x00, 0x00, 0x00


//--------------------- .nv.info._Z11sgemm_naiveiiiPfS_S_ff --------------------------
	.section	.nv.info._Z11sgemm_naiveiiiPfS_S_ff,"",@"SHT_CUDA_INFO"
	.sectionflags	@""
	.align	4


	//----- nvinfo : EIATTR_CUDA_API_VERSION
	.align		4
        /*0000*/ 	.byte	0x04, 0x37
        /*0002*/ 	.short	(.L_7 - .L_6)
.L_6:
        /*0004*/ 	.word	0x00000082


	//----- nvinfo : EIATTR_KPARAM_INFO
	.align		4
.L_7:
        /*0008*/ 	.byte	0x04, 0x17
        /*000a*/ 	.short	(.L_9 - .L_8)
.L_8:
        /*000c*/ 	.word	0x00000000
        /*0010*/ 	.short	0x0007
        /*0012*/ 	.short	0x002c
        /*0014*/ 	.byte	0x00, 0xf0, 0x11, 0x00


	//----- nvinfo : EIATTR_KPARAM_INFO
	.align		4
.L_9:
        /*0018*/ 	.byte	0x04, 0x17
        /*001a*/ 	.short	(.L_11 - .L_10)
.L_10:
        /*001c*/ 	.word	0x00000000
        /*0020*/ 	.short	0x0006
        /*0022*/ 	.short	0x0028
        /*0024*/ 	.byte	0x00, 0xf0, 0x11, 0x00


	//----- nvinfo : EIATTR_KPARAM_INFO
	.align		4
.L_11:
        /*0028*/ 	.byte	0x04, 0x17
        /*002a*/ 	.short	(.L_13 - .L_12)
.L_12:
        /*002c*/ 	.word	0x00000000
        /*0030*/ 	.short	0x0005
        /*0032*/ 	.short	0x0020
        /*0034*/ 	.byte	0x00, 0xf5, 0x21, 0x00


	//----- nvinfo : EIATTR_KPARAM_INFO
	.align		4
.L_13:
        /*0038*/ 	.byte	0x04, 0x17
        /*003a*/ 	.short	(.L_15 - .L_14)
.L_14:
        /*003c*/ 	.word	0x00000000
        /*0040*/ 	.short	0x0004
        /*0042*/ 	.short	0x0018
        /*0044*/ 	.byte	0x00, 0xf5, 0x21, 0x00


	//----- nvinfo : EIATTR_KPARAM_INFO
	.align		4
.L_15:
        /*0048*/ 	.byte	0x04, 0x17
        /*004a*/ 	.short	(.L_17 - .L_16)
.L_16:
        /*004c*/ 	.word	0x00000000
        /*0050*/ 	.short	0x0003
        /*0052*/ 	.short	0x0010
        /*0054*/ 	.byte	0x00, 0xf5, 0x21, 0x00


	//----- nvinfo : EIATTR_KPARAM_INFO
	.align		4
.L_17:
        /*0058*/ 	.byte	0x04, 0x17
        /*005a*/ 	.short	(.L_19 - .L_18)
.L_18:
        /*005c*/ 	.word	0x00000000
        /*0060*/ 	.short	0x0002
        /*0062*/ 	.short	0x0008
        /*0064*/ 	.byte	0x00, 0xf0, 0x11, 0x00


	//----- nvinfo : EIATTR_KPARAM_INFO
	.align		4
.L_19:
        /*0068*/ 	.byte	0x04, 0x17
        /*006a*/ 	.short	(.L_21 - .L_20)
.L_20:
        /*006c*/ 	.word	0x00000000
        /*0070*/ 	.short	0x0001
        /*0072*/ 	.short	0x0004
        /*0074*/ 	.byte	0x00, 0xf0, 0x11, 0x00


	//----- nvinfo : EIATTR_KPARAM_INFO
	.align		4
.L_21:
        /*0078*/ 	.byte	0x04, 0x17
        /*007a*/ 	.short	(.L_23 - .L_22)
.L_22:
        /*007c*/ 	.word	0x00000000
        /*0080*/ 	.short	0x0000
        /*0082*/ 	.short	0x0000
        /*0084*/ 	.byte	0x00, 0xf0, 0x11, 0x00


	//----- nvinfo : EIATTR_SPARSE_MMA_MASK
	.align		4
.L_23:
        /*0088*/ 	.byte	0x03, 0x50
        /*008a*/ 	.short	0x0000


	//----- nvinfo : EIATTR_MAXREG_COUNT
	.align		4
        /*008c*/ 	.byte	0x03, 0x1b
        /*008e*/ 	.short	0x00ff


	//----- nvinfo : EIATTR_MERCURY_ISA_VERSION
	.align		4
        /*0090*/ 	.byte	0x03, 0x5f
        /*0092*/ 	.short	0x0101


	//----- nvinfo : EIATTR_VRC_CTA_INIT_COUNT
	.align		4
        /*0094*/ 	.byte	0x02, 0x4a
	.zero		1
	.zero		1


	//----- nvinfo : EIATTR_EXIT_INSTR_OFFSETS
	.align		4
        /*0098*/ 	.byte	0x04, 0x1c
        /*009a*/ 	.short	(.L_25 - .L_24)


	//   ....[0]....
.L_24:
        /*009c*/ 	.word	0x000000d0


	//   ....[1]....
        /*00a0*/ 	.word	0x00000870


	//----- nvinfo : EIATTR_CBANK_PARAM_SIZE
	.align		4
.L_25:
        /*00a4*/ 	.byte	0x03, 0x19
        /*00a6*/ 	.short	0x0030


	//----- nvinfo : EIATTR_PARAM_CBANK
	.align		4
        /*00a8*/ 	.byte	0x04, 0x0a
        /*00aa*/ 	.short	(.L_27 - .L_26)
	.align		4
.L_26:
        /*00ac*/ 	.word	index@(.nv.constant0._Z11sgemm_naiveiiiPfS_S_ff)
        /*00b0*/ 	.short	0x0380
        /*00b2*/ 	.short	0x0030


	//----- nvinfo : EIATTR_SW_WAR
	.align		4
.L_27:
        /*00b4*/ 	.byte	0x04, 0x36
        /*00b6*/ 	.short	(.L_29 - .L_28)
.L_28:
        /*00b8*/ 	.word	0x00000008
.L_29:


//--------------------- .nv.callgraph             --------------------------
	.section	.nv.callgraph,"",@"SHT_CUDA_CALLGRAPH"
	.align	4
	.sectionentsize	8
	.align		4
        /*0000*/ 	.word	0x00000000
	.align		4
        /*0004*/ 	.word	0xffffffff
	.align		4
        /*0008*/ 	.word	0x00000000
	.align		4
        /*000c*/ 	.word	0xfffffffe
	.align		4
        /*0010*/ 	.word	0x00000000
	.align		4
        /*0014*/ 	.word	0xfffffffd
	.align		4
        /*0018*/ 	.word	0x00000000
	.align		4
        /*001c*/ 	.word	0xfffffffc


//--------------------- .text._Z11sgemm_naiveiiiPfS_S_ff --------------------------
	.section	.text._Z11sgemm_naiveiiiPfS_S_ff,"ax",@progbits
	.align	128
        .global         _Z11sgemm_naiveiiiPfS_S_ff
        .type           _Z11sgemm_naiveiiiPfS_S_ff,@function
        .size           _Z11sgemm_naiveiiiPfS_S_ff,(.L_x_5 - _Z11sgemm_naiveiiiPfS_S_ff)
        .other          _Z11sgemm_naiveiiiPfS_S_ff,@"STO_CUDA_ENTRY STV_DEFAULT"
_Z11sgemm_naiveiiiPfS_S_ff:
.text._Z11sgemm_naiveiiiPfS_S_ff:
[----:B------:R-:W-:Y:S01]  /*0000*/  LDC R1, c[0x0][0x37c] ;  /* 0x0000df00ff017b82 */ /* 0x000fe20000000800 */
[----:B------:R-:W0:Y:S01]  /*0010*/  S2R R0, SR_TID.Y ;  /* 0x0000000000007919 */ /* 0x000e220000002200 */
[----:B------:R-:W1:Y:S06]  /*0020*/  LDCU UR4, c[0x0][0x360] ;  /* 0x00006c00ff0477ac */ /* 0x000e6c0008000800 */
[----:B------:R-:W2:Y:S01]  /*0030*/  LDC R15, c[0x0][0x388] ;  /* 0x0000e200ff0f7b82 */ /* 0x000ea20000000800 */
[----:B------:R-:W0:Y:S01]  /*0040*/  S2R R5, SR_CTAID.Y ;  /* 0x0000000000057919 */ /* 0x000e220000002600 */
[----:B------:R-:W0:Y:S01]  /*0050*/  LDCU UR5, c[0x0][0x364] ;  /* 0x00006c80ff0577ac */ /* 0x000e220008000800 */
[----:B------:R-:W1:Y:S01]  /*0060*/  S2R R14, SR_TID.X ;  /* 0x00000000000e7919 */ /* 0x000e620000002100 */
[----:B------:R-:W3:Y:S01]  /*0070*/  LDCU UR6, c[0x0][0x380] ;  /* 0x00007000ff0677ac */ /* 0x000ee20008000800 */
[----:B------:R-:W1:Y:S01]  /*0080*/  S2R R3, SR_CTAID.X ;  /* 0x0000000000037919 */ /* 0x000e620000002500 */
[----:B0-----:R-:W-:-:S05]  /*0090*/  IMAD R0, R5, UR5, R0 ;  /* 0x0000000505007c24 */ /* 0x001fca000f8e0200 */
[----:B--2---:R-:W-:Y:S01]  /*00a0*/  ISETP.GT.AND P0, PT, R0, R15, PT ;  /* 0x0000000f0000720c */ /* 0x004fe20003f04270 */
[----:B-1----:R-:W-:-:S05]  /*00b0*/  IMAD R14, R3, UR4, R14 ;  /* 0x00000004030e7c24 */ /* 0x002fca000f8e020e */
[----:B---3--:R-:W-:-:S13]  /*00c0*/  ISETP.GT.OR P0, PT, R14, UR6, P0 ;  /* 0x000000060e007c0c */ /* 0x008fda0008704670 */
[----:B------:R-:W-:Y:S05]  /*00d0*/  @P0 EXIT ;  /* 0x000000000000094d */ /* 0x000fea0003800000 */
[----:B------:R-:W0:Y:S01]  /*00e0*/  LDC R17, c[0x0][0x384] ;  /* 0x0000e100ff117b82 */ /* 0x000e220000000800 */
[----:B------:R-:W1:Y:S01]  /*00f0*/  LDCU.64 UR6, c[0x0][0x358] ;  /* 0x00006b00ff0677ac */ /* 0x000e620008000a00 */
[----:B------:R-:W-:Y:S01]  /*0100*/  HFMA2 R26, -RZ, RZ, 0, 0 ;  /* 0x00000000ff1a7431 */ /* 0x000fe200000001ff */
[----:B0-----:R-:W-:-:S13]  /*0110*/  ISETP.GE.AND P0, PT, R17, 0x1, PT ;  /* 0x000000011100780c */ /* 0x001fda0003f06270 */
[----:B-1----:R-:W-:Y:S05]  /*0120*/  @!P0 BRA `(.L_x_0) ;  /* 0x0000000400b88947 */ /* 0x002fea0003800000 */
[C---:B------:R-:W-:Y:S01]  /*0130*/  ISETP.GE.U32.AND P1, PT, R17.reuse, 0x8, PT ;  /* 0x000000081100780c */ /* 0x040fe20003f26070 */
[----:B------:R-:W-:Y:S01]  /*0140*/  IMAD R18, R14, R17, RZ ;  /* 0x000000110e127224 */ /* 0x000fe200078e02ff */
[----:B------:R-:W-:Y:S02]  /*0150*/  LOP3.LUT R25, R17, 0x7, RZ, 0xc0, !PT ;  /* 0x0000000711197812 */ /* 0x000fe400078ec0ff */
[----:B------:R-:W-:Y:S02]  /*0160*/  MOV R26, RZ ;  /* 0x000000ff001a7202 */ /* 0x000fe40000000f00 */
[----:B------:R-:W-:Y:S02]  /*0170*/  ISETP.NE.AND P0, PT, R25, RZ, PT ;  /* 0x000000ff1900720c */ /* 0x000fe40003f05270 */
[----:B------:R-:W-:-:S05]  /*0180*/  MOV R19, RZ ;  /* 0x000000ff00137202 */ /* 0x000fca0000000f00 */
[----:B------:R-:W-:Y:S06]  /*0190*/  @!P1 BRA `(.L_x_1) ;  /* 0x0000000000c49947 */ /* 0x000fec0003800000 */
[----:B------:R-:W0:Y:S01]  /*01a0*/  LDCU.64 UR4, c[0x0][0x390] ;  /* 0x00007200ff0477ac */ /* 0x000e220008000a00 */
[----:B------:R-:W-:Y:S02]  /*01b0*/  LOP3.LUT R19, R17, 0x7ffffff8, RZ, 0xc0, !PT ;  /* 0x7ffffff811137812 */ /* 0x000fe400078ec0ff */
[----:B------:R-:W-:Y:S02]  /*01c0*/  MOV R26, RZ ;  /* 0x000000ff001a7202 */ /* 0x000fe40000000f00 */
[----:B------:R-:W-:Y:S02]  /*01d0*/  MOV R16, R18 ;  /* 0x0000001200107202 */ /* 0x000fe40000000f00 */
[----:B------:R-:W-:Y:S02]  /*01e0*/  MOV R22, R0 ;  /* 0x0000000000167202 */ /* 0x000fe40000000f00 */
[----:B------:R-:W-:Y:S01]  /*01f0*/  IADD3 R20, PT, PT, -R19, RZ, RZ ;  /* 0x000000ff13147210 */ /* 0x000fe20007ffe1ff */
[----:B0-----:R-:W-:-:S04]  /*0200*/  UIADD3 UR4, UP0, UPT, UR4, 0x10, URZ ;  /* 0x0000001004047890 */ /* 0x001fc8000ff1e0ff */
[----:B------:R-:W-:-:S12]  /*0210*/  UIADD3.X UR5, UPT, UPT, URZ, UR5, URZ, UP0, !UPT ;  /* 0x00000005ff057290 */ /* 0x000fd800087fe4ff */
.L_x_2:
[----:B------:R-:W0:Y:S01]  /*0220*/  LDC.64 R12, c[0x0][0x398] ;  /* 0x0000e600ff0c7b82 */ /* 0x000e220000000a00 */
[----:B------:R-:W-:Y:S02]  /*0230*/  MOV R2, UR4 ;  /* 0x0000000400027c02 */ /* 0x000fe40008000f00 */
[----:B------:R-:W-:-:S03]  /*0240*/  MOV R3, UR5 ;  /* 0x0000000500037c02 */ /* 0x000fc60008000f00 */
[----:B------:R-:W-:-:S05]  /*0250*/  IMAD.WIDE R2, R16, 0x4, R2 ;  /* 0x0000000410027825 */ /* 0x000fca00078e0202 */
[----:B------:R-:W2:Y:S04]  /*0260*/  LDG.E R21, desc[UR6][R2.64+-0x10] ;  /* 0xfffff00602157981 */ /* 0x000ea8000c1e1900 */
[----:B------:R-:W3:Y:S04]  /*0270*/  LDG.E R23, desc[UR6][R2.64+-0xc] ;  /* 0xfffff40602177981 */ /* 0x000ee8000c1e1900 */
[----:B------:R-:W4:Y:S01]  /*0280*/  LDG.E R29, desc[UR6][R2.64+-0x8] ;  /* 0xfffff806021d7981 */ /* 0x000f22000c1e1900 */
[----:B0-----:R-:W-:-:S05]  /*0290*/  IMAD.WIDE R12, R22, 0x4, R12 ;  /* 0x00000004160c7825 */ /* 0x001fca00078e020c */
[----:B------:R0:W2:Y:S01]  /*02a0*/  LDG.E R24, desc[UR6][R12.64] ;  /* 0x000000060c187981 */ /* 0x0000a2000c1e1900 */
[----:B------:R-:W-:-:S04]  /*02b0*/  IMAD.WIDE R10, R15, 0x4, R12 ;  /* 0x000000040f0a7825 */ /* 0x000fc800078e020c */
[C---:B------:R-:W-:Y:S02]  /*02c0*/  IMAD.WIDE R4, R15.reuse, 0x4, R10 ;  /* 0x000000040f047825 */ /* 0x040fe400078e020a */
[----:B------:R-:W3:Y:S02]  /*02d0*/  LDG.E R10, desc[UR6][R10.64] ;  /* 0x000000060a0a7981 */ /* 0x000ee4000c1e1900 */
[C---:B------:R-:W-:Y:S02]  /*02e0*/  IMAD.WIDE R6, R15.reuse, 0x4, R4 ;  /* 0x000000040f067825 */ /* 0x040fe400078e0204 */
[----:B------:R1:W4:Y:S02]  /*02f0*/  LDG.E R28, desc[UR6][R4.64] ;  /* 0x00000006041c7981 */ /* 0x000324000c1e1900 */
[C---:B------:R-:W-:Y:S02]  /*0300*/  IMAD.WIDE R8, R15.reuse, 0x4, R6 ;  /* 0x000000040f087825 */ /* 0x040fe400078e0206 */
[----:B------:R-:W5:Y:S02]  /*0310*/  LDG.E R6, desc[UR6][R6.64] ;  /* 0x0000000606067981 */ /* 0x000f64000c1e1900 */
[----:B0-----:R-:W-:-:S05]  /*0320*/  IMAD.WIDE R12, R15, 0x4, R8 ;  /* 0x000000040f0c7825 */ /* 0x001fca00078e0208 */
[----:B------:R-:W5:Y:S04]  /*0330*/  LDG.E R11, desc[UR6][R12.64] ;  /* 0x000000060c0b7981 */ /* 0x000f68000c1e1900 */
[----:B------:R-:W5:Y:S04]  /*0340*/  LDG.E R7, desc[UR6][R8.64] ;  /* 0x0000000608077981 */ /* 0x000f68000c1e1900 */
[----:B------:R-:W5:Y:S04]  /*0350*/  LDG.E R9, desc[UR6][R2.64+-0x4] ;  /* 0xfffffc0602097981 */ /* 0x000f68000c1e1900 */
[----:B------:R-:W5:Y:S01]  /*0360*/  LDG.E R8, desc[UR6][R2.64+0x8] ;  /* 0x0000080602087981 */ /* 0x000f62000c1e1900 */
[----:B--2---:R-:W-:Y:S01]  /*0370*/  FFMA R24, R21, R24, R26 ;  /* 0x0000001815187223 */ /* 0x004fe2000000001a */
[----:B------:R-:W-:-:S02]  /*0380*/  IMAD.WIDE R26, R15, 0x4, R12 ;  /* 0x000000040f1a7825 */ /* 0x000fc400078e020c */
[----:B------:R-:W2:Y:S04]  /*0390*/  LDG.E R21, desc[UR6][R2.64] ;  /* 0x0000000602157981 */ /* 0x000ea8000c1e1900 */
[----:B------:R-:W2:Y:S01]  /*03a0*/  LDG.E R12, desc[UR6][R2.64+0x4] ;  /* 0x00000406020c7981 */ /* 0x000ea2000c1e1900 */
[----:B-1----:R-:W-:-:S03]  /*03b0*/  IMAD.WIDE R4, R15, 0x4, R26 ;  /* 0x000000040f047825 */ /* 0x002fc600078e021a */
[----:B------:R-:W2:Y:S04]  /*03c0*/  LDG.E R13, desc[UR6][R2.64+0xc] ;  /* 0x00000c06020d7981 */ /* 0x000ea8000c1e1900 */
[----:B------:R-:W2:Y:S04]  /*03d0*/  LDG.E R4, desc[UR6][R4.64] ;  /* 0x0000000604047981 */ /* 0x000ea8000c1e1900 */
[----:B------:R-:W2:Y:S01]  /*03e0*/  LDG.E R3, desc[UR6][R26.64] ;  /* 0x000000061a037981 */ /* 0x000ea2000c1e1900 */
[----:B---3--:R-:W-:Y:S01]  /*03f0*/  FFMA R10, R23, R10, R24 ;  /* 0x0000000a170a7223 */ /* 0x008fe20000000018 */
[----:B------:R-:W-:-:S03]  /*0400*/  IADD3 R20, PT, PT, R20, 0x8, RZ ;  /* 0x0000000814147810 */ /* 0x000fc60007ffe0ff */
[----:B----4-:R-:W-:Y:S01]  /*0410*/  FFMA R10, R29, R28, R10 ;  /* 0x0000001c1d0a7223 */ /* 0x010fe2000000000a */
[----:B------:R-:W-:Y:S02]  /*0420*/  ISETP.NE.AND P1, PT, R20, RZ, PT ;  /* 0x000000ff1400720c */ /* 0x000fe40003f25270 */
[----:B------:R-:W-:Y:S01]  /*0430*/  LEA R22, R15, R22, 0x3 ;  /* 0x000000160f167211 */ /* 0x000fe200078e18ff */
[----:B-----5:R-:W-:Y:S01]  /*0440*/  FFMA R6, R9, R6, R10 ;  /* 0x0000000609067223 */ /* 0x020fe2000000000a */
[----:B------:R-:W-:-:S03]  /*0450*/  IADD3 R16, PT, PT, R16, 0x8, RZ ;  /* 0x0000000810107810 */ /* 0x000fc60007ffe0ff */
[----:B--2---:R-:W-:-:S04]  /*0460*/  FFMA R7, R21, R7, R6 ;  /* 0x0000000715077223 */ /* 0x004fc80000000006 */
[----:B------:R-:W-:-:S04]  /*0470*/  FFMA R7, R12, R11, R7 ;  /* 0x0000000b0c077223 */ /* 0x000fc80000000007 */
[----:B------:R-:W-:-:S04]  /*0480*/  FFMA R8, R8, R3, R7 ;  /* 0x0000000308087223 */ /* 0x000fc80000000007 */
[----:B------:R-:W-:Y:S01]  /*0490*/  FFMA R26, R13, R4, R8 ;  /* 0x000000040d1a7223 */ /* 0x000fe20000000008 */
[----:B------:R-:W-:Y:S06]  /*04a0*/  @P1 BRA `(.L_x_2) ;  /* 0xfffffffc005c1947 */ /* 0x000fec000383ffff */
.L_x_1:
[----:B------:R-:W-:Y:S05]  /*04b0*/  @!P0 BRA `(.L_x_0) ;  /* 0x0000000000d48947 */ /* 0x000fea0003800000 */
[----:B------:R-:W-:Y:S02]  /*04c0*/  ISETP.GE.U32.AND P0, PT, R25, 0x4, PT ;  /* 0x000000041900780c */ /* 0x000fe40003f06070 */
[----:B------:R-:W-:-:S04]  /*04d0*/  LOP3.LUT R12, R17, 0x3, RZ, 0xc0, !PT ;  /* 0x00000003110c7812 */ /* 0x000fc800078ec0ff */
[----:B------:R-:W-:-:S07]  /*04e0*/  ISETP.NE.AND P1, PT, R12, RZ, PT ;  /* 0x000000ff0c00720c */ /* 0x000fce0003f25270 */
[----:B------:R-:W-:Y:S06]  /*04f0*/  @!P0 BRA `(.L_x_3) ;  /* 0x0000000000588947 */ /* 0x000fec0003800000 */
[----:B------:R-:W0:Y:S01]  /*0500*/  LDC.64 R8, c[0x0][0x398] ;  /* 0x0000e600ff087b82 */ /* 0x000e220000000a00 */
[----:B------:R-:W-:Y:S01]  /*0510*/  IMAD R7, R19, R15, R0 ;  /* 0x0000000f13077224 */ /* 0x000fe200078e0200 */
[----:B------:R-:W-:-:S06]  /*0520*/  IADD3 R5, PT, PT, R18, R19, RZ ;  /* 0x0000001312057210 */ /* 0x000fcc0007ffe0ff */
[----:B------:R-:W1:Y:S01]  /*0530*/  LDC.64 R2, c[0x0][0x390] ;  /* 0x0000e400ff027b82 */ /* 0x000e620000000a00 */
[----:B0-----:R-:W-:-:S04]  /*0540*/  IMAD.WIDE R8, R7, 0x4, R8 ;  /* 0x0000000407087825 */ /* 0x001fc800078e0208 */
[----:B------:R-:W-:Y:S02]  /*0550*/  IMAD.WIDE R10, R15, 0x4, R8 ;  /* 0x000000040f0a7825 */ /* 0x000fe400078e0208 */
[----:B------:R-:W2:Y:S02]  /*0560*/  LDG.E R8, desc[UR6][R8.64] ;  /* 0x0000000608087981 */ /* 0x000ea4000c1e1900 */
[----:B-1----:R-:W-:-:S04]  /*0570*/  IMAD.WIDE R2, R5, 0x4, R2 ;  /* 0x0000000405027825 */ /* 0x002fc800078e0202 */
[C---:B------:R-:W-:Y:S01]  /*0580*/  IMAD.WIDE R4, R15.reuse, 0x4, R10 ;  /* 0x000000040f047825 */ /* 0x040fe200078e020a */
[----:B------:R-:W2:Y:S04]  /*0590*/  LDG.E R13, desc[UR6][R2.64] ;  /* 0x00000006020d7981 */ /* 0x000ea8000c1e1900 */
[----:B------:R-:W3:Y:S01]  /*05a0*/  LDG.E R10, desc[UR6][R10.64] ;  /* 0x000000060a0a7981 */ /* 0x000ee2000c1e1900 */
[----:B------:R-:W-:-:S03]  /*05b0*/  IMAD.WIDE R6, R15, 0x4, R4 ;  /* 0x000000040f067825 */ /* 0x000fc600078e0204 */
[----:B------:R-:W3:Y:S04]  /*05c0*/  LDG.E R16, desc[UR6][R2.64+0x4] ;  /* 0x0000040602107981 */ /* 0x000ee8000c1e1900 */
[----:B------:R-:W4:Y:S04]  /*05d0*/  LDG.E R21, desc[UR6][R4.64] ;  /* 0x0000000604157981 */ /* 0x000f28000c1e1900 */
[----:B------:R-:W4:Y:S04]  /*05e0*/  LDG.E R20, desc[UR6][R2.64+0x8] ;  /* 0x0000080602147981 */ /* 0x000f28000c1e1900 */
[----:B------:R-:W5:Y:S04]  /*05f0*/  LDG.E R22, desc[UR6][R2.64+0xc] ;  /* 0x00000c0602167981 */ /* 0x000f68000c1e1900 */
[----:B------:R-:W5:Y:S01]  /*0600*/  LDG.E R6, desc[UR6][R6.64] ;  /* 0x0000000606067981 */ /* 0x000f62000c1e1900 */
[----:B------:R-:W-:Y:S01]  /*0610*/  IADD3 R19, PT, PT, R19, 0x4, RZ ;  /* 0x0000000413137810 */ /* 0x000fe20007ffe0ff */
[----:B--2---:R-:W-:-:S04]  /*0620*/  FFMA R13, R13, R8, R26 ;  /* 0x000000080d0d7223 */ /* 0x004fc8000000001a */
[----:B---3--:R-:W-:-:S04]  /*0630*/  FFMA R13, R16, R10, R13 ;  /* 0x0000000a100d7223 */ /* 0x008fc8000000000d */
[----:B----4-:R-:W-:-:S04]  /*0640*/  FFMA R13, R20, R21, R13 ;  /* 0x00000015140d7223 */ /* 0x010fc8000000000d */
[----:B-----5:R-:W-:-:S07]  /*0650*/  FFMA R26, R22, R6, R13 ;  /* 0x00000006161a7223 */ /* 0x020fce000000000d */
.L_x_3:
[----:B------:R-:W-:Y:S05]  /*0660*/  @!P1 BRA `(.L_x_0) ;  /* 0x0000000000689947 */ /* 0x000fea0003800000 */
[----:B------:R-:W0:Y:S01]  /*0670*/  LDC.64 R8, c[0x0][0x398] ;  /* 0x0000e600ff087b82 */ /* 0x000e220000000a00 */
[----:B------:R-:W-:Y:S02]  /*0680*/  ISETP.NE.AND P0, PT, R12, 0x1, PT ;  /* 0x000000010c00780c */ /* 0x000fe40003f05270 */
[----:B------:R-:W-:-:S04]  /*0690*/  LOP3.LUT R17, R17, 0x1, RZ, 0xc0, !PT ;  /* 0x0000000111117812 */ /* 0x000fc800078ec0ff */
[----:B------:R-:W-:Y:S01]  /*06a0*/  ISETP.NE.U32.AND P1, PT, R17, 0x1, PT ;  /* 0x000000011100780c */ /* 0x000fe20003f25070 */
[----:B------:R-:W1:Y:S06]  /*06b0*/  LDC.64 R6, c[0x0][0x390] ;  /* 0x0000e400ff067b82 */ /* 0x000e6c0000000a00 */
[C---:B------:R-:W-:Y:S01]  /*06c0*/  @P0 IMAD R13, R19.reuse, R15, R0 ;  /* 0x0000000f130d0224 */ /* 0x040fe200078e0200 */
[----:B------:R-:W-:Y:S01]  /*06d0*/  @P0 IADD3 R11, PT, PT, R18, R19, RZ ;  /* 0x00000013120b0210 */ /* 0x000fe20007ffe0ff */
[----:B------:R-:W2:Y:S01]  /*06e0*/  LDC.64 R4, c[0x0][0x390] ;  /* 0x0000e400ff047b82 */ /* 0x000ea20000000a00 */
[----:B------:R-:W-:-:S07]  /*06f0*/  @P0 IADD3 R19, PT, PT, R19, 0x2, RZ ;  /* 0x0000000213130810 */ /* 0x000fce0007ffe0ff */
[----:B------:R-:W3:Y:S01]  /*0700*/  LDC.64 R2, c[0x0][0x398] ;  /* 0x0000e600ff027b82 */ /* 0x000ee20000000a00 */
[----:B0-----:R-:W-:Y:S01]  /*0710*/  @P0 IMAD.WIDE R8, R13, 0x4, R8 ;  /* 0x000000040d080825 */ /* 0x001fe200078e0208 */
[----:B------:R-:W-:-:S03]  /*0720*/  @!P1 IADD3 R13, PT, PT, R18, R19, RZ ;  /* 0x00000013120d9210 */ /* 0x000fc60007ffe0ff */
[----:B------:R-:W-:Y:S01]  /*0730*/  @!P1 IMAD R19, R19, R15, R0 ;  /* 0x0000000f13139224 */ /* 0x000fe200078e0200 */
[----:B------:R-:W4:Y:S01]  /*0740*/  @P0 LDG.E R12, desc[UR6][R8.64] ;  /* 0x00000006080c0981 */ /* 0x000f22000c1e1900 */
[----:B-1----:R-:W-:-:S04]  /*0750*/  @P0 IMAD.WIDE R6, R11, 0x4, R6 ;  /* 0x000000040b060825 */ /* 0x002fc800078e0206 */
[----:B------:R-:W-:Y:S01]  /*0760*/  @P0 IMAD.WIDE R10, R15, 0x4, R8 ;  /* 0x000000040f0a0825 */ /* 0x000fe200078e0208 */
[----:B------:R-:W4:Y:S03]  /*0770*/  @P0 LDG.E R17, desc[UR6][R6.64] ;  /* 0x0000000606110981 */ /* 0x000f26000c1e1900 */
[----:B--2---:R-:W-:Y:S01]  /*0780*/  @!P1 IMAD.WIDE R4, R13, 0x4, R4 ;  /* 0x000000040d049825 */ /* 0x004fe200078e0204 */
[----:B------:R-:W2:Y:S04]  /*0790*/  @P0 LDG.E R21, desc[UR6][R6.64+0x4] ;  /* 0x0000040606150981 */ /* 0x000ea8000c1e1900 */
[----:B------:R-:W2:Y:S01]  /*07a0*/  @P0 LDG.E R10, desc[UR6][R10.64] ;  /* 0x000000060a0a0981 */ /* 0x000ea2000c1e1900 */
[----:B---3--:R-:W-:-:S03]  /*07b0*/  @!P1 IMAD.WIDE R2, R19, 0x4, R2 ;  /* 0x0000000413029825 */ /* 0x008fc600078e0202 */
[----:B------:R-:W3:Y:S04]  /*07c0*/  @!P1 LDG.E R5, desc[UR6][R4.64] ;  /* 0x0000000604059981 */ /* 0x000ee8000c1e1900 */
[----:B------:R-:W3:Y:S01]  /*07d0*/  @!P1 LDG.E R2, desc[UR6][R2.64] ;  /* 0x0000000602029981 */ /* 0x000ee2000c1e1900 */
[----:B----4-:R-:W-:-:S04]  /*07e0*/  @P0 FFMA R12, R17, R12, R26 ;  /* 0x0000000c110c0223 */ /* 0x010fc8000000001a */
[----:B--2---:R-:W-:-:S04]  /*07f0*/  @P0 FFMA R26, R21, R10, R12 ;  /* 0x0000000a151a0223 */ /* 0x004fc8000000000c */
[----:B---3--:R-:W-:-:S07]  /*0800*/  @!P1 FFMA R26, R5, R2, R26 ;  /* 0x00000002051a9223 */ /* 0x008fce000000001a */
.L_x_0:
[----:B------:R-:W0:Y:S01]  /*0810*/  LDC.64 R4, c[0x0][0x3a8] ;  /* 0x0000ea00ff047b82 */ /* 0x000e220000000a00 */
[----:B------:R-:W-:-:S07]  /*0820*/  IMAD R15, R14, R15, R0 ;  /* 0x0000000f0e0f7224 */ /* 0x000fce00078e0200 */
[----:B------:R-:W1:Y:S01]  /*0830*/  LDC.64 R2, c[0x0][0x3a0] ;  /* 0x0000e800ff027b82 */ /* 0x000e620000000a00 */
[----:B0-----:R-:W-:Y:S01]  /*0840*/  FFMA R5, R26, R4, R5 ;  /* 0x000000041a057223 */ /* 0x001fe20000000005 */
[----:B-1----:R-:W-:-:S05]  /*0850*/  IMAD.WIDE R2, R15, 0x4, R2 ;  /* 0x000000040f027825 */ /* 0x002fca00078e0202 */
[----:B------:R-:W-:Y:S01]  /*0860*/  STG.E desc[UR6][R2.64], R5 ;  /* 0x0000000502007986 */ /* 0x000fe2000c101906 */
[----:B------:R-:W-:Y:S05]  /*0870*/  EXIT ;  /* 0x000000000000794d */ /* 0x000fea0003800000 */
.L_x_4:
[----:B------:R-:W-:-:S00]  /*0880*/  BRA `(.L_x_4) ;  /* 0xfffffffc00fc7947 */ /* 0x000fc0000383ffff */
[----:B------:R-:W-:-:S00]  /*0890*/  NOP ;  /* 0x0000000000007918 */ /* 0x000fc00000000000 */
        /* <DEDUP_REMOVED lines=14> */
.L_x_5:


//--------------------- .nv.shared.reserved.0     --------------------------
	.section	.nv.shared.reserved.0,"aw",@nobits
	.weak		__nv_reservedSMEM_offset_0_alias
	.size		__nv_reservedSMEM_offset_0_alias, 0, 64
	.other		__nv_reservedSMEM_offset_0_alias,@"STO_CUDA_RESERVED_SHARED STV_DEFAULT"
__nv_reservedSMEM_offset_0_alias:
	.zero		0
	.zero		64


//--------------------- .nv.constant0._Z11sgemm_naiveiiiPfS_S_ff --------------------------
	.section	.nv.constant0._Z11sgemm_naiveiiiPfS_S_ff,"a",@progbits
	.sectionflags	@""
	.align	4
.nv.constant0._Z11sgemm_naiveiiiPfS_S_ff:
	.zero		944


//--------------------- SYMBOLS --------------------------

	.type		.nv.reservedSmem.offset0,@object
	.size		.nv.reservedSmem.offset0,0x4
